//
// Generated by NVIDIA NVVM Compiler
//
// Compiler Build ID: CL-36424714
// Cuda compilation tools, release 13.0, V13.0.88
// Based on NVVM 20.0.0
//

.version 9.0
.target sm_100
.address_size 64

	// .globl	_Z18befriend_adjacentsPiS_S_S_

.visible .entry _Z18befriend_adjacentsPiS_S_S_(
	.param .u64 .ptr .align 1 _Z18befriend_adjacentsPiS_S_S__param_0,
	.param .u64 .ptr .align 1 _Z18befriend_adjacentsPiS_S_S__param_1,
	.param .u64 .ptr .align 1 _Z18befriend_adjacentsPiS_S_S__param_2,
	.param .u64 .ptr .align 1 _Z18befriend_adjacentsPiS_S_S__param_3
)
{
	.reg .pred 	%p<13>;
	.reg .b32 	%r<123>;
	.reg .b64 	%rd<35>;

	ld.param.u64 	%rd15, [_Z18befriend_adjacentsPiS_S_S__param_0];
	ld.param.u64 	%rd18, [_Z18befriend_adjacentsPiS_S_S__param_1];
	ld.param.u64 	%rd19, [_Z18befriend_adjacentsPiS_S_S__param_2];
	ld.param.u64 	%rd16, [_Z18befriend_adjacentsPiS_S_S__param_3];
	cvta.to.global.u64 	%rd1, %rd18;
	cvta.to.global.u64 	%rd2, %rd19;
	mov.u32 	%r1, %tid.x;
	setp.eq.s32 	%p1, %r1, 0;
	mov.b64 	%rd34, 0;
	@%p1 bra 	$L__BB0_14;
	and.b32  	%r2, %r1, 15;
	setp.lt.u32 	%p2, %r1, 16;
	mov.b32 	%r109, 0;
	mov.u32 	%r116, %r109;
	@%p2 bra 	$L__BB0_4;
	and.b32  	%r109, %r1, 1008;
	neg.s32 	%r103, %r109;
	add.s64 	%rd32, %rd1, 32;
	mov.b32 	%r116, 0;
$L__BB0_3:
	.pragma "nounroll";
	ld.global.u32 	%r44, [%rd32+-32];
	add.s32 	%r45, %r44, %r116;
	ld.global.u32 	%r46, [%rd32+-28];
	add.s32 	%r47, %r46, %r45;
	ld.global.u32 	%r48, [%rd32+-24];
	add.s32 	%r49, %r48, %r47;
	ld.global.u32 	%r50, [%rd32+-20];
	add.s32 	%r51, %r50, %r49;
	ld.global.u32 	%r52, [%rd32+-16];
	add.s32 	%r53, %r52, %r51;
	ld.global.u32 	%r54, [%rd32+-12];
	add.s32 	%r55, %r54, %r53;
	ld.global.u32 	%r56, [%rd32+-8];
	add.s32 	%r57, %r56, %r55;
	ld.global.u32 	%r58, [%rd32+-4];
	add.s32 	%r59, %r58, %r57;
	ld.global.u32 	%r60, [%rd32];
	add.s32 	%r61, %r60, %r59;
	ld.global.u32 	%r62, [%rd32+4];
	add.s32 	%r63, %r62, %r61;
	ld.global.u32 	%r64, [%rd32+8];
	add.s32 	%r65, %r64, %r63;
	ld.global.u32 	%r66, [%rd32+12];
	add.s32 	%r67, %r66, %r65;
	ld.global.u32 	%r68, [%rd32+16];
	add.s32 	%r69, %r68, %r67;
	ld.global.u32 	%r70, [%rd32+20];
	add.s32 	%r71, %r70, %r69;
	ld.global.u32 	%r72, [%rd32+24];
	add.s32 	%r73, %r72, %r71;
	ld.global.u32 	%r74, [%rd32+28];
	add.s32 	%r116, %r74, %r73;
	add.s32 	%r103, %r103, 16;
	add.s64 	%rd32, %rd32, 64;
	setp.ne.s32 	%p3, %r103, 0;
	@%p3 bra 	$L__BB0_3;
$L__BB0_4:
	setp.eq.s32 	%p4, %r2, 0;
	@%p4 bra 	$L__BB0_13;
	and.b32  	%r12, %r1, 7;
	setp.lt.u32 	%p5, %r2, 8;
	@%p5 bra 	$L__BB0_7;
	mul.wide.u32 	%rd20, %r109, 4;
	add.s64 	%rd21, %rd1, %rd20;
	ld.global.u32 	%r76, [%rd21];
	add.s32 	%r77, %r76, %r116;
	ld.global.u32 	%r78, [%rd21+4];
	add.s32 	%r79, %r78, %r77;
	ld.global.u32 	%r80, [%rd21+8];
	add.s32 	%r81, %r80, %r79;
	ld.global.u32 	%r82, [%rd21+12];
	add.s32 	%r83, %r82, %r81;
	ld.global.u32 	%r84, [%rd21+16];
	add.s32 	%r85, %r84, %r83;
	ld.global.u32 	%r86, [%rd21+20];
	add.s32 	%r87, %r86, %r85;
	ld.global.u32 	%r88, [%rd21+24];
	add.s32 	%r89, %r88, %r87;
	ld.global.u32 	%r90, [%rd21+28];
	add.s32 	%r116, %r90, %r89;
	add.s32 	%r109, %r109, 8;
$L__BB0_7:
	setp.eq.s32 	%p6, %r12, 0;
	@%p6 bra 	$L__BB0_13;
	and.b32  	%r18, %r1, 3;
	setp.lt.u32 	%p7, %r12, 4;
	@%p7 bra 	$L__BB0_10;
	mul.wide.u32 	%rd22, %r109, 4;
	add.s64 	%rd23, %rd1, %rd22;
	ld.global.u32 	%r92, [%rd23];
	add.s32 	%r93, %r92, %r116;
	ld.global.u32 	%r94, [%rd23+4];
	add.s32 	%r95, %r94, %r93;
	ld.global.u32 	%r96, [%rd23+8];
	add.s32 	%r97, %r96, %r95;
	ld.global.u32 	%r98, [%rd23+12];
	add.s32 	%r116, %r98, %r97;
	add.s32 	%r109, %r109, 4;
$L__BB0_10:
	setp.eq.s32 	%p8, %r18, 0;
	@%p8 bra 	$L__BB0_13;
	mul.wide.u32 	%rd24, %r109, 4;
	add.s64 	%rd33, %rd1, %rd24;
	neg.s32 	%r114, %r18;
$L__BB0_12:
	.pragma "nounroll";
	ld.global.u32 	%r99, [%rd33];
	add.s32 	%r116, %r99, %r116;
	add.s64 	%rd33, %rd33, 4;
	add.s32 	%r114, %r114, 1;
	setp.ne.s32 	%p9, %r114, 0;
	@%p9 bra 	$L__BB0_12;
$L__BB0_13:
	cvt.s64.s32 	%rd34, %r116;
$L__BB0_14:
	mul.wide.u32 	%rd25, %r1, 4;
	add.s64 	%rd11, %rd2, %rd25;
	ld.global.u32 	%r121, [%rd11];
	add.s64 	%rd12, %rd1, %rd25;
	ld.global.u32 	%r120, [%rd12];
	setp.lt.s32 	%p10, %r120, 1;
	@%p10 bra 	$L__BB0_19;
	cvta.to.global.u64 	%rd13, %rd15;
	cvta.to.global.u64 	%rd14, %rd16;
	mov.b32 	%r118, 0;
$L__BB0_16:
	cvt.u64.u32 	%rd26, %r118;
	add.s64 	%rd27, %rd34, %rd26;
	shl.b64 	%rd28, %rd27, 2;
	add.s64 	%rd29, %rd13, %rd28;
	ld.global.u32 	%r101, [%rd29];
	mul.wide.s32 	%rd30, %r101, 4;
	add.s64 	%rd31, %rd2, %rd30;
	ld.global.u32 	%r35, [%rd31];
	setp.ge.s32 	%p11, %r35, %r121;
	@%p11 bra 	$L__BB0_18;
	mov.b32 	%r102, 1;
	st.global.u32 	[%rd14], %r102;
	ld.global.u32 	%r120, [%rd12];
	mov.u32 	%r121, %r35;
$L__BB0_18:
	add.s32 	%r118, %r118, 1;
	setp.lt.s32 	%p12, %r118, %r120;
	@%p12 bra 	$L__BB0_16;
$L__BB0_19:
	st.global.u32 	[%rd11], %r121;
	ret;

}
	// .globl	_Z11init_labelsPi
.visible .entry _Z11init_labelsPi(
	.param .u64 .ptr .align 1 _Z11init_labelsPi_param_0
)
{
	.reg .b32 	%r<2>;
	.reg .b64 	%rd<5>;

	ld.param.u64 	%rd1, [_Z11init_labelsPi_param_0];
	cvta.to.global.u64 	%rd2, %rd1;
	mov.u32 	%r1, %tid.x;
	mul.wide.u32 	%rd3, %r1, 4;
	add.s64 	%rd4, %rd2, %rd3;
	st.global.u32 	[%rd4], %r1;
	ret;

}


// ===== COMPILED SASS (sm_100) =====

	.target	sm_100

	.elftype	@"ET_EXEC"


//--------------------- .note.nv.tkinfo           --------------------------
	.section	.note.nv.tkinfo,"",@"SHT_NOTE"
	.sectionflags	@"SHF_NOTE_NV_TKINFO"
	.tkinfo
        /*0018*/ 	.word	0x00000002
        /*0030*/ 	.string	""
        /*0030*/ 	.string	"ptxas"
        /*0030*/ 	.string	"Cuda compilation tools, release 13.0, V13.0.88"
        /*0030*/ 	.string	"Build cuda_13.0.r13.0/compiler.36424714_0"
        /*0030*/ 	.string	"-arch sm_100 -m 64 "



//--------------------- .note.nv.cuinfo           --------------------------
	.section	.note.nv.cuinfo,"",@"SHT_NOTE"
	.sectionflags	@"SHF_NOTE_NV_CUINFO"
        /*0018*/ 	.short	0x0002
        /*001a*/ 	.short	0x0064
        /*001c*/ 	.short	0x0082
	.zero		2


//--------------------- .nv.info                  --------------------------
	.section	.nv.info,"",@"SHT_CUDA_INFO"
	.align	4


	//----- nvinfo : EIATTR_REGCOUNT
	.align		4
        /*0000*/ 	.byte	0x04, 0x2f
        /*0002*/ 	.short	(.L_1 - .L_0)
	.align		4
.L_0:
        /*0004*/ 	.word	index@(_Z18befriend_adjacentsPiS_S_S_)
        /*0008*/ 	.word	0x0000001a


	//----- nvinfo : EIATTR_FRAME_SIZE
	.align		4
.L_1:
        /*000c*/ 	.byte	0x04, 0x11
        /*000e*/ 	.short	(.L_3 - .L_2)
	.align		4
.L_2:
        /*0010*/ 	.word	index@(_Z18befriend_adjacentsPiS_S_S_)
        /*0014*/ 	.word	0x00000000


	//----- nvinfo : EIATTR_REGCOUNT
	.align		4
.L_3:
        /*0018*/ 	.byte	0x04, 0x2f
        /*001a*/ 	.short	(.L_5 - .L_4)
	.align		4
.L_4:
        /*001c*/ 	.word	index@(_Z11init_labelsPi)
        /*0020*/ 	.word	0x00000008


	//----- nvinfo : EIATTR_FRAME_SIZE
	.align		4
.L_5:
        /*0024*/ 	.byte	0x04, 0x11
        /*0026*/ 	.short	(.L_7 - .L_6)
	.align		4
.L_6:
        /*0028*/ 	.word	index@(_Z11init_labelsPi)
        /*002c*/ 	.word	0x00000000


	//----- nvinfo : EIATTR_MIN_STACK_SIZE
	.align		4
.L_7:
        /*0030*/ 	.byte	0x04, 0x12
        /*0032*/ 	.short	(.L_9 - .L_8)
	.align		4
.L_8:
        /*0034*/ 	.word	index@(_Z11init_labelsPi)
        /*0038*/ 	.word	0x00000000


	//----- nvinfo : EIATTR_MIN_STACK_SIZE
	.align		4
.L_9:
        /*003c*/ 	.byte	0x04, 0x12
        /*003e*/ 	.short	(.L_11 - .L_10)
	.align		4
.L_10:
        /*0040*/ 	.word	index@(_Z18befriend_adjacentsPiS_S_S_)
        /*0044*/ 	.word	0x00000000
.L_11:


//--------------------- .nv.compat                --------------------------
	.section	.nv.compat,"",@"SHT_CUDA_COMPAT_INFO"
	.align	4
        /*0000*/ 	.byte	0x02, 0x09, 0x00, 0x00, 0x02, 0x02, 0x01, 0x00, 0x02, 0x05, 0x05, 0x00, 0x03, 0x07, 0x01, 0x01
        /*0010*/ 	.byte	0x02, 0x03, 0x00, 0x00, 0x02, 0x06, 0x01, 0x00, 0x04, 0x0b, 0x08, 0x00, 0x09, 0x00, 0x00, 0x00
        /*0020*/ 	.byte	0x00, 0x00, 0x00, 0x00


//--------------------- .nv.info._Z11init_labelsPi --------------------------
	.section	.nv.info._Z11init_labelsPi,"",@"SHT_CUDA_INFO"
	.sectionflags	@""
	.align	4


	//----- nvinfo : EIATTR_CUDA_API_VERSION
	.align		4
        /*0000*/ 	.byte	0x04, 0x37
        /*0002*/ 	.short	(.L_13 - .L_12)
.L_12:
        /*0004*/ 	.word	0x00000082


	//----- nvinfo : EIATTR_KPARAM_INFO
	.align		4
.L_13:
        /*0008*/ 	.byte	0x04, 0x17
        /*000a*/ 	.short	(.L_15 - .L_14)
.L_14:
        /*000c*/ 	.word	0x00000000
        /*0010*/ 	.short	0x0000
        /*0012*/ 	.short	0x0000
        /*0014*/ 	.byte	0x00, 0xf5, 0x21, 0x00


	//----- nvinfo : EIATTR_SPARSE_MMA_MASK
	.align		4
.L_15:
        /*0018*/ 	.byte	0x03, 0x50
        /*001a*/ 	.short	0x0000


	//----- nvinfo : EIATTR_MAXREG_COUNT
	.align		4
        /*001c*/ 	.byte	0x03, 0x1b
        /*001e*/ 	.short	0x00ff


	//----- nvinfo : EIATTR_MERCURY_ISA_VERSION
	.align		4
        /*0020*/ 	.byte	0x03, 0x5f
        /*0022*/ 	.short	0x0101


	//----- nvinfo : EIATTR_VRC_CTA_INIT_COUNT
	.align		4
        /*0024*/ 	.byte	0x02, 0x4a
	.zero		1
	.zero		1


	//----- nvinfo : EIATTR_EXIT_INSTR_OFFSETS
	.align		4
        /*0028*/ 	.byte	0x04, 0x1c
        /*002a*/ 	.short	(.L_17 - .L_16)


	//   ....[0]....
.L_16:
        /*002c*/ 	.word	0x00000060


	//----- nvinfo : EIATTR_CBANK_PARAM_SIZE
	.align		4
.L_17:
        /*0030*/ 	.byte	0x03, 0x19
        /*0032*/ 	.short	0x0008


	//----- nvinfo : EIATTR_PARAM_CBANK
	.align		4
        /*0034*/ 	.byte	0x04, 0x0a
        /*0036*/ 	.short	(.L_19 - .L_18)
	.align		4
.L_18:
        /*0038*/ 	.word	index@(.nv.constant0._Z11init_labelsPi)
        /*003c*/ 	.short	0x0380
        /*003e*/ 	.short	0x0008


	//----- nvinfo : EIATTR_SW_WAR
	.align		4
.L_19:
        /*0040*/ 	.byte	0x04, 0x36
        /*0042*/ 	.short	(.L_21 - .L_20)
.L_20:
        /*0044*/ 	.word	0x00000008
.L_21:


//--------------------- .nv.info._Z18befriend_adjacentsPiS_S_S_ --------------------------
	.section	.nv.info._Z18befriend_adjacentsPiS_S_S_,"",@"SHT_CUDA_INFO"
	.sectionflags	@""
	.align	4


	//----- nvinfo : EIATTR_CUDA_API_VERSION
	.align		4
        /*0000*/ 	.byte	0x04, 0x37
        /*0002*/ 	.short	(.L_23 - .L_22)
.L_22:
        /*0004*/ 	.word	0x00000082


	//----- nvinfo : EIATTR_KPARAM_INFO
	.align		4
.L_23:
        /*0008*/ 	.byte	0x04, 0x17
        /*000a*/ 	.short	(.L_25 - .L_24)
.L_24:
        /*000c*/ 	.word	0x00000000
        /*0010*/ 	.short	0x0003
        /*0012*/ 	.short	0x0018
        /*0014*/ 	.byte	0x00, 0xf5, 0x21, 0x00


	//----- nvinfo : EIATTR_KPARAM_INFO
	.align		4
.L_25:
        /*0018*/ 	.byte	0x04, 0x17
        /*001a*/ 	.short	(.L_27 - .L_26)
.L_26:
        /*001c*/ 	.word	0x00000000
        /*0020*/ 	.short	0x0002
        /*0022*/ 	.short	0x0010
        /*0024*/ 	.byte	0x00, 0xf5, 0x21, 0x00


	//----- nvinfo : EIATTR_KPARAM_INFO
	.align		4
.L_27:
        /*0028*/ 	.byte	0x04, 0x17
        /*002a*/ 	.short	(.L_29 - .L_28)
.L_28:
        /*002c*/ 	.word	0x00000000
        /*0030*/ 	.short	0x0001
        /*0032*/ 	.short	0x0008
        /*0034*/ 	.byte	0x00, 0xf5, 0x21, 0x00


	//----- nvinfo : EIATTR_KPARAM_INFO
	.align		4
.L_29:
        /*0038*/ 	.byte	0x04, 0x17
        /*003a*/ 	.short	(.L_31 - .L_30)
.L_30:
        /*003c*/ 	.word	0x00000000
        /*0040*/ 	.short	0x0000
        /*0042*/ 	.short	0x0000
        /*0044*/ 	.byte	0x00, 0xf5, 0x21, 0x00


	//----- nvinfo : EIATTR_SPARSE_MMA_MASK
	.align		4
.L_31:
        /*0048*/ 	.byte	0x03, 0x50
        /*004a*/ 	.short	0x0000


	//----- nvinfo : EIATTR_MAXREG_COUNT
	.align		4
        /*004c*/ 	.byte	0x03, 0x1b
        /*004e*/ 	.short	0x00ff


	//----- nvinfo : EIATTR_MERCURY_ISA_VERSION
	.align		4
        /*0050*/ 	.byte	0x03, 0x5f
        /*0052*/ 	.short	0x0101


	//----- nvinfo : EIATTR_VRC_CTA_INIT_COUNT
	.align		4
        /*0054*/ 	.byte	0x02, 0x4a
	.zero		1
	.zero		1


	//----- nvinfo : EIATTR_EXIT_INSTR_OFFSETS
	.align		4
        /*0058*/ 	.byte	0x04, 0x1c
        /*005a*/ 	.short	(.L_33 - .L_32)


	//   ....[0]....
.L_32:
        /*005c*/ 	.word	0x000008b0


	//----- nvinfo : EIATTR_CRS_STACK_SIZE
	.align		4
.L_33:
        /*0060*/ 	.byte	0x04, 0x1e
        /*0062*/ 	.short	(.L_35 - .L_34)
.L_34:
        /*0064*/ 	.word	0x00000000


	//----- nvinfo : EIATTR_CBANK_PARAM_SIZE
	.align		4
.L_35:
        /*0068*/ 	.byte	0x03, 0x19
        /*006a*/ 	.short	0x0020


	//----- nvinfo : EIATTR_PARAM_CBANK
	.align		4
        /*006c*/ 	.byte	0x04, 0x0a
        /*006e*/ 	.short	(.L_37 - .L_36)
	.align		4
.L_36:
        /*0070*/ 	.word	index@(.nv.constant0._Z18befriend_adjacentsPiS_S_S_)
        /*0074*/ 	.short	0x0380
        /*0076*/ 	.short	0x0020


	//----- nvinfo : EIATTR_SW_WAR
	.align		4
.L_37:
        /*0078*/ 	.byte	0x04, 0x36
        /*007a*/ 	.short	(.L_39 - .L_38)
.L_38:
        /*007c*/ 	.word	0x00000008
.L_39:


//--------------------- .nv.callgraph             --------------------------
	.section	.nv.callgraph,"",@"SHT_CUDA_CALLGRAPH"
	.align	4
	.sectionentsize	8
	.align		4
        /*0000*/ 	.word	0x00000000
	.align		4
        /*0004*/ 	.word	0xffffffff
	.align		4
        /*0008*/ 	.word	0x00000000
	.align		4
        /*000c*/ 	.word	0xfffffffe
	.align		4
        /*0010*/ 	.word	0x00000000
	.align		4
        /*0014*/ 	.word	0xfffffffd
	.align		4
        /*0018*/ 	.word	0x00000000
	.align		4
        /*001c*/ 	.word	0xfffffffc


//--------------------- .text._Z11init_labelsPi   --------------------------
	.section	.text._Z11init_labelsPi,"ax",@progbits
	.align	128
        .global         _Z11init_labelsPi
        .type           _Z11init_labelsPi,@function
        .size           _Z11init_labelsPi,(.L_x_19 - _Z11init_labelsPi)
        .other          _Z11init_labelsPi,@"STO_CUDA_ENTRY STV_DEFAULT"
_Z11init_labelsPi:
.text._Z11init_labelsPi:
[----:B------:R-:W-:Y:S01]  /*0000*/  LDC R1, c[0x0][0x37c] ;  /* 0x0000df00ff017b82 */ /* 0x000fe20000000800 */
[----:B------:R-:W0:Y:S07]  /*0010*/  S2R R5, SR_TID.X ;  /* 0x0000000000057919 */ /* 0x000e2e0000002100 */
[----:B------:R-:W0:Y:S01]  /*0020*/  LDC.64 R2, c[0x0][0x380] ;  /* 0x0000e000ff027b82 */ /* 0x000e220000000a00 */
[----:B------:R-:W1:Y:S01]  /*0030*/  LDCU.64 UR4, c[0x0][0x358] ;  /* 0x00006b00ff0477ac */ /* 0x000e620008000a00 */
[----:B0-----:R-:W-:-:S05]  /*0040*/  IMAD.WIDE.U32 R2, R5, 0x4, R2 ;  /* 0x0000000405027825 */ /* 0x001fca00078e0002 */
[----:B-1----:R-:W-:Y:S01]  /*0050*/  STG.E desc[UR4][R2.64], R5 ;  /* 0x0000000502007986 */ /* 0x002fe2000c101904 */
[----:B------:R-:W-:Y:S05]  /*0060*/  EXIT ;  /* 0x000000000000794d */ /* 0x000fea0003800000 */
.L_x_0:
[----:B------:R-:W-:-:S00]  /*0070*/  BRA `(.L_x_0) ;  /* 0xfffffffc00fc7947 */ /* 0x000fc0000383ffff */
[----:B------:R-:W-:-:S00]  /*0080*/  NOP ;  /* 0x0000000000007918 */ /* 0x000fc00000000000 */
[----:B------:R-:W-:-:S00]  /*0090*/  NOP ;  /* 0x0000000000007918 */ /* 0x000fc00000000000 */
[----:B------:R-:W-:-:S00]  /*00a0*/  NOP ;  /* 0x0000000000007918 */ /* 0x000fc00000000000 */
[----:B------:R-:W-:-:S00]  /*00b0*/  NOP ;  /* 0x0000000000007918 */ /* 0x000fc00000000000 */
[----:B------:R-:W-:-:S00]  /*00c0*/  NOP ;  /* 0x0000000000007918 */ /* 0x000fc00000000000 */
[----:B------:R-:W-:-:S00]  /*00d0*/  NOP ;  /* 0x0000000000007918 */ /* 0x000fc00000000000 */
[----:B------:R-:W-:-:S00]  /*00e0*/  NOP ;  /* 0x0000000000007918 */ /* 0x000fc00000000000 */
[----:B------:R-:W-:-:S00]  /*00f0*/  NOP ;  /* 0x0000000000007918 */ /* 0x000fc00000000000 */
.L_x_19:


//--------------------- .text._Z18befriend_adjacentsPiS_S_S_ --------------------------
	.section	.text._Z18befriend_adjacentsPiS_S_S_,"ax",@progbits
	.align	128
        .global         _Z18befriend_adjacentsPiS_S_S_
        .type           _Z18befriend_adjacentsPiS_S_S_,@function
        .size           _Z18befriend_adjacentsPiS_S_S_,(.L_x_20 - _Z18befriend_adjacentsPiS_S_S_)
        .other          _Z18befriend_adjacentsPiS_S_S_,@"STO_CUDA_ENTRY STV_DEFAULT"
_Z18befriend_adjacentsPiS_S_S_:
.text._Z18befriend_adjacentsPiS_S_S_:
[----:B------:R-:W-:Y:S01]  /*0000*/  LDC R1, c[0x0][0x37c] ;  /* 0x0000df00ff017b82 */ /* 0x000fe20000000800 */
[----:B------:R-:W0:Y:S01]  /*0010*/  S2R R0, SR_TID.X ;  /* 0x0000000000007919 */ /* 0x000e220000002100 */
[----:B------:R-:W1:Y:S01]  /*0020*/  LDCU.64 UR6, c[0x0][0x358] ;  /* 0x00006b00ff0677ac */ /* 0x000e620008000a00 */
[----:B------:R-:W-:Y:S01]  /*0030*/  BSSY.RECONVERGENT B0, `(.L_x_1) ;  /* 0x0000065000007945 */ /* 0x000fe20003800200 */
[----:B------:R-:W-:Y:S02]  /*0040*/  CS2R R2, SRZ ;  /* 0x0000000000027805 */ /* 0x000fe4000001ff00 */
[----:B0-----:R-:W-:-:S13]  /*0050*/  ISETP.NE.AND P0, PT, R0, RZ, PT ;  /* 0x000000ff0000720c */ /* 0x001fda0003f05270 */
[----:B-1----:R-:W-:Y:S05]  /*0060*/  @!P0 BRA `(.L_x_2) ;  /* 0x0000000400848947 */ /* 0x002fea0003800000 */
[C---:B------:R-:W-:Y:S01]  /*0070*/  ISETP.GE.U32.AND P1, PT, R0.reuse, 0x10, PT ;  /* 0x000000100000780c */ /* 0x040fe20003f26070 */
[----:B------:R-:W-:Y:S01]  /*0080*/  BSSY.RECONVERGENT B1, `(.L_x_3) ;  /* 0x000002b000017945 */ /* 0x000fe20003800200 */
[----:B------:R-:W-:Y:S02]  /*0090*/  LOP3.LUT R23, R0, 0xf, RZ, 0xc0, !PT ;  /* 0x0000000f00177812 */ /* 0x000fe400078ec0ff */
[----:B------:R-:W-:Y:S02]  /*00a0*/  CS2R R2, SRZ ;  /* 0x0000000000027805 */ /* 0x000fe4000001ff00 */
[----:B------:R-:W-:-:S07]  /*00b0*/  ISETP.NE.AND P0, PT, R23, RZ, PT ;  /* 0x000000ff1700720c */ /* 0x000fce0003f05270 */
[----:B------:R-:W-:Y:S06]  /*00c0*/  @!P1 BRA `(.L_x_4) ;  /* 0x0000000000989947 */ /* 0x000fec0003800000 */
[----:B------:R-:W0:Y:S01]  /*00d0*/  LDCU.64 UR4, c[0x0][0x388] ;  /* 0x00007100ff0477ac */ /* 0x000e220008000a00 */
[----:B------:R-:W-:Y:S01]  /*00e0*/  LOP3.LUT R3, R0, 0x3f0, RZ, 0xc0, !PT ;  /* 0x000003f000037812 */ /* 0x000fe200078ec0ff */
[----:B------:R-:W-:-:S04]  /*00f0*/  IMAD.MOV.U32 R2, RZ, RZ, RZ ;  /* 0x000000ffff027224 */ /* 0x000fc800078e00ff */
[----:B------:R-:W-:Y:S01]  /*0100*/  IMAD.MOV R6, RZ, RZ, -R3 ;  /* 0x000000ffff067224 */ /* 0x000fe200078e0a03 */
[----:B0-----:R-:W-:-:S04]  /*0110*/  UIADD3 UR4, UP0, UPT, UR4, 0x20, URZ ;  /* 0x0000002004047890 */ /* 0x001fc8000ff1e0ff */
[----:B------:R-:W-:Y:S02]  /*0120*/  UIADD3.X UR5, UPT, UPT, URZ, UR5, URZ, UP0, !UPT ;  /* 0x00000005ff057290 */ /* 0x000fe400087fe4ff */
[----:B------:R-:W-:-:S04]  /*0130*/  IMAD.U32 R12, RZ, RZ, UR4 ;  /* 0x00000004ff0c7e24 */ /* 0x000fc8000f8e00ff */
[----:B------:R-:W-:-:S07]  /*0140*/  IMAD.U32 R5, RZ, RZ, UR5 ;  /* 0x00000005ff057e24 */ /* 0x000fce000f8e00ff */
.L_x_5:
[----:B------:R-:W-:-:S05]  /*0150*/  IMAD.MOV.U32 R4, RZ, RZ, R12 ;  /* 0x000000ffff047224 */ /* 0x000fca00078e000c */
[----:B------:R-:W2:Y:S04]  /*0160*/  LDG.E R11, desc[UR6][R4.64+-0x20] ;  /* 0xffffe006040b7981 */ /* 0x000ea8000c1e1900 */
[----:B------:R-:W2:Y:S04]  /*0170*/  LDG.E R12, desc[UR6][R4.64+-0x1c] ;  /* 0xffffe406040c7981 */ /* 0x000ea8000c1e1900 */
[----:B------:R-:W3:Y:S04]  /*0180*/  LDG.E R14, desc[UR6][R4.64+-0x18] ;  /* 0xffffe806040e7981 */ /* 0x000ee8000c1e1900 */
[----:B------:R-:W3:Y:S04]  /*0190*/  LDG.E R13, desc[UR6][R4.64+-0x14] ;  /* 0xffffec06040d7981 */ /* 0x000ee8000c1e1900 */
[----:B------:R-:W4:Y:S04]  /*01a0*/  LDG.E R16, desc[UR6][R4.64+-0x10] ;  /* 0xfffff00604107981 */ /* 0x000f28000c1e1900 */
[----:B------:R-:W4:Y:S04]  /*01b0*/  LDG.E R15, desc[UR6][R4.64+-0xc] ;  /* 0xfffff406040f7981 */ /* 0x000f28000c1e1900 */
[----:B------:R-:W5:Y:S04]  /*01c0*/  LDG.E R18, desc[UR6][R4.64+-0x8] ;  /* 0xfffff80604127981 */ /* 0x000f68000c1e1900 */
        /* <DEDUP_REMOVED lines=8> */
[----:B------:R0:W5:Y:S01]  /*0250*/  LDG.E R7, desc[UR6][R4.64+0x1c] ;  /* 0x00001c0604077981 */ /* 0x000162000c1e1900 */
[----:B------:R-:W-:-:S05]  /*0260*/  VIADD R6, R6, 0x10 ;  /* 0x0000001006067836 */ /* 0x000fca0000000000 */
[----:B------:R-:W-:Y:S02]  /*0270*/  ISETP.NE.AND P1, PT, R6, RZ, PT ;  /* 0x000000ff0600720c */ /* 0x000fe40003f25270 */
[----:B--2---:R-:W-:Y:S02]  /*0280*/  IADD3 R11, PT, PT, R12, R11, R2 ;  /* 0x0000000b0c0b7210 */ /* 0x004fe40007ffe002 */
[----:B------:R-:W-:-:S05]  /*0290*/  IADD3 R12, P2, PT, R4, 0x40, RZ ;  /* 0x00000040040c7810 */ /* 0x000fca0007f5e0ff */
[----:B0-----:R-:W-:Y:S01]  /*02a0*/  IMAD.X R5, RZ, RZ, R5, P2 ;  /* 0x000000ffff057224 */ /* 0x001fe200010e0605 */
[----:B---3--:R-:W-:-:S04]  /*02b0*/  IADD3 R11, PT, PT, R13, R14, R11 ;  /* 0x0000000e0d0b7210 */ /* 0x008fc80007ffe00b */
[----:B----4-:R-:W-:-:S04]  /*02c0*/  IADD3 R11, PT, PT, R15, R16, R11 ;  /* 0x000000100f0b7210 */ /* 0x010fc80007ffe00b */
[----:B-----5:R-:W-:-:S04]  /*02d0*/  IADD3 R11, PT, PT, R17, R18, R11 ;  /* 0x00000012110b7210 */ /* 0x020fc80007ffe00b */
[----:B------:R-:W-:-:S04]  /*02e0*/  IADD3 R11, PT, PT, R19, R20, R11 ;  /* 0x00000014130b7210 */ /* 0x000fc80007ffe00b */
[----:B------:R-:W-:-:S04]  /*02f0*/  IADD3 R11, PT, PT, R21, R22, R11 ;  /* 0x00000016150b7210 */ /* 0x000fc80007ffe00b */
[----:B------:R-:W-:-:S04]  /*0300*/  IADD3 R9, PT, PT, R10, R9, R11 ;  /* 0x000000090a097210 */ /* 0x000fc80007ffe00b */
[----:B------:R-:W-:Y:S01]  /*0310*/  IADD3 R2, PT, PT, R7, R8, R9 ;  /* 0x0000000807027210 */ /* 0x000fe20007ffe009 */
[----:B------:R-:W-:Y:S06]  /*0320*/  @P1 BRA `(.L_x_5) ;  /* 0xfffffffc00881947 */ /* 0x000fec000383ffff */
.L_x_4:
[----:B------:R-:W-:Y:S05]  /*0330*/  BSYNC.RECONVERGENT B1 ;  /* 0x0000000000017941 */ /* 0x000fea0003800200 */
.L_x_3:
[----:B------:R-:W-:Y:S04]  /*0340*/  BSSY.RECONVERGENT B1, `(.L_x_6) ;  /* 0x0000032000017945 */ /* 0x000fe80003800200 */
[----:B------:R-:W-:Y:S05]  /*0350*/  @!P0 BRA `(.L_x_7) ;  /* 0x0000000000c08947 */ /* 0x000fea0003800000 */
[----:B------:R-:W-:Y:S01]  /*0360*/  ISETP.GE.U32.AND P0, PT, R23, 0x8, PT ;  /* 0x000000081700780c */ /* 0x000fe20003f06070 */
[----:B------:R-:W-:Y:S01]  /*0370*/  BSSY.RECONVERGENT B2, `(.L_x_8) ;  /* 0x0000013000027945 */ /* 0x000fe20003800200 */
[----:B------:R-:W-:-:S04]  /*0380*/  LOP3.LUT R14, R0, 0x7, RZ, 0xc0, !PT ;  /* 0x00000007000e7812 */ /* 0x000fc800078ec0ff */
[----:B------:R-:W-:-:S07]  /*0390*/  ISETP.NE.AND P1, PT, R14, RZ, PT ;  /* 0x000000ff0e00720c */ /* 0x000fce0003f25270 */
[----:B------:R-:W-:Y:S06]  /*03a0*/  @!P0 BRA `(.L_x_9) ;  /* 0x00000000003c8947 */ /* 0x000fec0003800000 */
[----:B------:R-:W0:Y:S02]  /*03b0*/  LDC.64 R4, c[0x0][0x388] ;  /* 0x0000e200ff047b82 */ /* 0x000e240000000a00 */
[----:B0-----:R-:W-:-:S05]  /*03c0*/  IMAD.WIDE.U32 R4, R3, 0x4, R4 ;  /* 0x0000000403047825 */ /* 0x001fca00078e0004 */
[----:B------:R-:W2:Y:S04]  /*03d0*/  LDG.E R7, desc[UR6][R4.64] ;  /* 0x0000000604077981 */ /* 0x000ea8000c1e1900 */
[----:B------:R-:W2:Y:S04]  /*03e0*/  LDG.E R6, desc[UR6][R4.64+0x4] ;  /* 0x0000040604067981 */ /* 0x000ea8000c1e1900 */
[----:B------:R-:W3:Y:S04]  /*03f0*/  LDG.E R9, desc[UR6][R4.64+0x8] ;  /* 0x0000080604097981 */ /* 0x000ee8000c1e1900 */
[----:B------:R-:W3:Y:S04]  /*0400*/  LDG.E R8, desc[UR6][R4.64+0xc] ;  /* 0x00000c0604087981 */ /* 0x000ee8000c1e1900 */
[----:B------:R-:W4:Y:S04]  /*0410*/  LDG.E R11, desc[UR6][R4.64+0x10] ;  /* 0x00001006040b7981 */ /* 0x000f28000c1e1900 */
[----:B------:R-:W4:Y:S04]  /*0420*/  LDG.E R10, desc[UR6][R4.64+0x14] ;  /* 0x00001406040a7981 */ /* 0x000f28000c1e1900 */
[----:B------:R-:W5:Y:S04]  /*0430*/  LDG.E R13, desc[UR6][R4.64+0x18] ;  /* 0x00001806040d7981 */ /* 0x000f68000c1e1900 */
[----:B------:R-:W5:Y:S01]  /*0440*/  LDG.E R12, desc[UR6][R4.64+0x1c] ;  /* 0x00001c06040c7981 */ /* 0x000f62000c1e1900 */
[----:B------:R-:W-:Y:S01]  /*0450*/  VIADD R3, R3, 0x8 ;  /* 0x0000000803037836 */ /* 0x000fe20000000000 */
[----:B--2---:R-:W-:-:S04]  /*0460*/  IADD3 R6, PT, PT, R6, R7, R2 ;  /* 0x0000000706067210 */ /* 0x004fc80007ffe002 */
[----:B---3--:R-:W-:-:S04]  /*0470*/  IADD3 R6, PT, PT, R8, R9, R6 ;  /* 0x0000000908067210 */ /* 0x008fc80007ffe006 */
[----:B----4-:R-:W-:-:S04]  /*0480*/  IADD3 R6, PT, PT, R10, R11, R6 ;  /* 0x0000000b0a067210 */ /* 0x010fc80007ffe006 */
[----:B-----5:R-:W-:-:S07]  /*0490*/  IADD3 R2, PT, PT, R12, R13, R6 ;  /* 0x0000000d0c027210 */ /* 0x020fce0007ffe006 */
.L_x_9:
[----:B------:R-:W-:Y:S05]  /*04a0*/  BSYNC.RECONVERGENT B2 ;  /* 0x0000000000027941 */ /* 0x000fea0003800200 */
.L_x_8:
        /* <DEDUP_REMOVED lines=11> */
[----:B------:R-:W3:Y:S01]  /*0560*/  LDG.E R10, desc[UR6][R4.64+0xc] ;  /* 0x00000c06040a7981 */ /* 0x000ee2000c1e1900 */
[----:B------:R-:W-:Y:S01]  /*0570*/  VIADD R3, R3, 0x4 ;  /* 0x0000000403037836 */ /* 0x000fe20000000000 */
[----:B--2---:R-:W-:-:S04]  /*0580*/  IADD3 R2, PT, PT, R8, R7, R2 ;  /* 0x0000000708027210 */ /* 0x004fc80007ffe002 */
[----:B---3--:R-:W-:-:S07]  /*0590*/  IADD3 R2, PT, PT, R10, R9, R2 ;  /* 0x000000090a027210 */ /* 0x008fce0007ffe002 */
.L_x_11:
[----:B------:R-:W-:Y:S05]  /*05a0*/  BSYNC.RECONVERGENT B2 ;  /* 0x0000000000027941 */ /* 0x000fea0003800200 */
.L_x_10:
[----:B------:R-:W-:Y:S05]  /*05b0*/  @!P1 BRA `(.L_x_7) ;  /* 0x0000000000289947 */ /* 0x000fea0003800000 */
[----:B------:R-:W0:Y:S01]  /*05c0*/  LDC.64 R4, c[0x0][0x388] ;  /* 0x0000e200ff047b82 */ /* 0x000e220000000a00 */
[----:B------:R-:W-:Y:S02]  /*05d0*/  IMAD.MOV R6, RZ, RZ, -R6 ;  /* 0x000000ffff067224 */ /* 0x000fe400078e0a06 */
[----:B0-----:R-:W-:-:S07]  /*05e0*/  IMAD.WIDE.U32 R4, R3, 0x4, R4 ;  /* 0x0000000403047825 */ /* 0x001fce00078e0004 */
.L_x_12:
[----:B------:R0:W2:Y:S01]  /*05f0*/  LDG.E R3, desc[UR6][R4.64] ;  /* 0x0000000604037981 */ /* 0x0000a2000c1e1900 */
[----:B------:R-:W-:-:S05]  /*0600*/  VIADD R6, R6, 0x1 ;  /* 0x0000000106067836 */ /* 0x000fca0000000000 */
[----:B------:R-:W-:Y:S02]  /*0610*/  ISETP.NE.AND P0, PT, R6, RZ, PT ;  /* 0x000000ff0600720c */ /* 0x000fe40003f05270 */
[----:B0-----:R-:W-:-:S05]  /*0620*/  IADD3 R4, P1, PT, R4, 0x4, RZ ;  /* 0x0000000404047810 */ /* 0x001fca0007f3e0ff */
[----:B------:R-:W-:Y:S02]  /*0630*/  IMAD.X R5, RZ, RZ, R5, P1 ;  /* 0x000000ffff057224 */ /* 0x000fe400008e0605 */
[----:B--2---:R-:W-:-:S04]  /*0640*/  IMAD.IADD R2, R3, 0x1, R2 ;  /* 0x0000000103027824 */ /* 0x004fc800078e0202 */
[----:B------:R-:W-:Y:S05]  /*0650*/  @P0 BRA `(.L_x_12) ;  /* 0xfffffffc00e40947 */ /* 0x000fea000383ffff */
.L_x_7:
[----:B------:R-:W-:Y:S05]  /*0660*/  BSYNC.RECONVERGENT B1 ;  /* 0x0000000000017941 */ /* 0x000fea0003800200 */
.L_x_6:
[----:B------:R-:W-:-:S07]  /*0670*/  SHF.R.S32.HI R3, RZ, 0x1f, R2 ;  /* 0x0000001fff037819 */ /* 0x000fce0000011402 */
.L_x_2:
[----:B------:R-:W-:Y:S05]  /*0680*/  BSYNC.RECONVERGENT B0 ;  /* 0x0000000000007941 */ /* 0x000fea0003800200 */
.L_x_1:
[----:B------:R-:W0:Y:S01]  /*0690*/  LDC.64 R4, c[0x0][0x388] ;  /* 0x0000e200ff047b82 */ /* 0x000e220000000a00 */
[----:B------:R-:W1:Y:S07]  /*06a0*/  LDCU.64 UR4, c[0x0][0x380] ;  /* 0x00007000ff0477ac */ /* 0x000e6e0008000a00 */
[----:B------:R-:W2:Y:S01]  /*06b0*/  LDC.64 R6, c[0x0][0x390] ;  /* 0x0000e400ff067b82 */ /* 0x000ea20000000a00 */
[----:B0-----:R-:W-:-:S05]  /*06c0*/  IMAD.WIDE.U32 R4, R0, 0x4, R4 ;  /* 0x0000000400047825 */ /* 0x001fca00078e0004 */
[----:B------:R-:W3:Y:S01]  /*06d0*/  LDG.E R10, desc[UR6][R4.64] ;  /* 0x00000006040a7981 */ /* 0x000ee2000c1e1900 */
[----:B--2---:R-:W-:-:S05]  /*06e0*/  IMAD.WIDE.U32 R6, R0, 0x4, R6 ;  /* 0x0000000400067825 */ /* 0x004fca00078e0006 */
[----:B------:R0:W5:Y:S01]  /*06f0*/  LDG.E R15, desc[UR6][R6.64] ;  /* 0x00000006060f7981 */ /* 0x000162000c1e1900 */
[----:B------:R-:W-:Y:S01]  /*0700*/  BSSY.RECONVERGENT B0, `(.L_x_13) ;  /* 0x0000019000007945 */ /* 0x000fe20003800200 */
[----:B---3--:R-:W-:-:S13]  /*0710*/  ISETP.GE.AND P0, PT, R10, 0x1, PT ;  /* 0x000000010a00780c */ /* 0x008fda0003f06270 */
[----:B01----:R-:W-:Y:S05]  /*0720*/  @!P0 BRA `(.L_x_14) ;  /* 0x0000000000588947 */ /* 0x003fea0003800000 */
[----:B------:R-:W0:Y:S01]  /*0730*/  LDC.64 R8, c[0x0][0x390] ;  /* 0x0000e400ff087b82 */ /* 0x000e220000000a00 */
[----:B------:R-:W-:Y:S02]  /*0740*/  IMAD.MOV.U32 R0, RZ, RZ, R10 ;  /* 0x000000ffff007224 */ /* 0x000fe400078e000a */
[----:B------:R-:W-:-:S07]  /*0750*/  IMAD.MOV.U32 R17, RZ, RZ, RZ ;  /* 0x000000ffff117224 */ /* 0x000fce00078e00ff */
.L_x_17:
[----:B0-----:R-:W-:-:S05]  /*0760*/  IADD3 R10, P0, PT, R17, R2, RZ ;  /* 0x00000002110a7210 */ /* 0x001fca0007f1e0ff */
[----:B------:R-:W-:Y:S01]  /*0770*/  IMAD.X R11, RZ, RZ, R3, P0 ;  /* 0x000000ffff0b7224 */ /* 0x000fe200000e0603 */
[----:B------:R-:W-:-:S04]  /*0780*/  LEA R12, P0, R10, UR4, 0x2 ;  /* 0x000000040a0c7c11 */ /* 0x000fc8000f8010ff */
[----:B------:R-:W-:-:S05]  /*0790*/  LEA.HI.X R13, R10, UR5, R11, 0x2, P0 ;  /* 0x000000050a0d7c11 */ /* 0x000fca00080f140b */
[----:B------:R-:W0:Y:S02]  /*07a0*/  LDG.E R11, desc[UR6][R12.64] ;  /* 0x000000060c0b7981 */ /* 0x000e24000c1e1900 */
[----:B0-----:R-:W-:-:S05]  /*07b0*/  IMAD.WIDE R10, R11, 0x4, R8 ;  /* 0x000000040b0a7825 */ /* 0x001fca00078e0208 */
[----:B------:R-:W2:Y:S01]  /*07c0*/  LDG.E R14, desc[UR6][R10.64] ;  /* 0x000000060a0e7981 */ /* 0x000ea2000c1e1900 */
[----:B------:R-:W-:Y:S01]  /*07d0*/  BSSY.RECONVERGENT B1, `(.L_x_15) ;  /* 0x0000009000017945 */ /* 0x000fe20003800200 */
[----:B------:R-:W-:Y:S01]  /*07e0*/  VIADD R17, R17, 0x1 ;  /* 0x0000000111117836 */ /* 0x000fe20000000000 */
[----:B--2--5:R-:W-:-:S13]  /*07f0*/  ISETP.GE.AND P0, PT, R14, R15, PT ;  /* 0x0000000f0e00720c */ /* 0x024fda0003f06270 */
[----:B------:R-:W-:Y:S05]  /*0800*/  @P0 BRA `(.L_x_16) ;  /* 0x0000000000140947 */ /* 0x000fea0003800000 */
[----:B------:R-:W0:Y:S01]  /*0810*/  LDC.64 R10, c[0x0][0x398] ;  /* 0x0000e600ff0a7b82 */ /* 0x000e220000000a00 */
[----:B------:R-:W-:-:S05]  /*0820*/  IMAD.MOV.U32 R13, RZ, RZ, 0x1 ;  /* 0x00000001ff0d7424 */ /* 0x000fca00078e00ff */
[----:B0-----:R0:W-:Y:S04]  /*0830*/  STG.E desc[UR6][R10.64], R13 ;  /* 0x0000000d0a007986 */ /* 0x0011e8000c101906 */
[----:B------:R0:W5:Y:S01]  /*0840*/  LDG.E R0, desc[UR6][R4.64] ;  /* 0x0000000604007981 */ /* 0x000162000c1e1900 */
[----:B------:R-:W-:-:S07]  /*0850*/  IMAD.MOV.U32 R15, RZ, RZ, R14 ;  /* 0x000000ffff0f7224 */ /* 0x000fce00078e000e */
.L_x_16:
[----:B------:R-:W-:Y:S05]  /*0860*/  BSYNC.RECONVERGENT B1 ;  /* 0x0000000000017941 */ /* 0x000fea0003800200 */
.L_x_15:
[----:B-----5:R-:W-:-:S13]  /*0870*/  ISETP.GE.AND P0, PT, R17, R0, PT ;  /* 0x000000001100720c */ /* 0x020fda0003f06270 */
[----:B------:R-:W-:Y:S05]  /*0880*/  @!P0 BRA `(.L_x_17) ;  /* 0xfffffffc00b48947 */ /* 0x000fea000383ffff */
.L_x_14:
[----:B------:R-:W-:Y:S05]  /*0890*/  BSYNC.RECONVERGENT B0 ;  /* 0x0000000000007941 */ /* 0x000fea0003800200 */
.L_x_13:
[----:B-----5:R-:W-:Y:S01]  /*08a0*/  STG.E desc[UR6][R6.64], R15 ;  /* 0x0000000f06007986 */ /* 0x020fe2000c101906 */
[----:B------:R-:W-:Y:S05]  /*08b0*/  EXIT ;  /* 0x000000000000794d */ /* 0x000fea0003800000 */
.L_x_18:
        /* <DEDUP_REMOVED lines=12> */
.L_x_20:


//--------------------- .nv.shared.reserved.0     --------------------------
	.section	.nv.shared.reserved.0,"aw",@nobits
	.weak		__nv_reservedSMEM_offset_0_alias
	.size		__nv_reservedSMEM_offset_0_alias, 0, 64
	.other		__nv_reservedSMEM_offset_0_alias,@"STO_CUDA_RESERVED_SHARED STV_DEFAULT"
__nv_reservedSMEM_offset_0_alias:
	.zero		0
	.zero		64


//--------------------- .nv.constant0._Z11init_labelsPi --------------------------
	.section	.nv.constant0._Z11init_labelsPi,"a",@progbits
	.sectionflags	@""
	.align	4
.nv.constant0._Z11init_labelsPi:
	.zero		904


//--------------------- .nv.constant0._Z18befriend_adjacentsPiS_S_S_ --------------------------
	.section	.nv.constant0._Z18befriend_adjacentsPiS_S_S_,"a",@progbits
	.sectionflags	@""
	.align	4
.nv.constant0._Z18befriend_adjacentsPiS_S_S_:
	.zero		928


//--------------------- SYMBOLS --------------------------

	.type		.nv.reservedSmem.offset0,@object
	.size		.nv.reservedSmem.offset0,0x4
